	.headerflags	@"EF_CUDA_TEXMODE_UNIFIED EF_CUDA_64BIT_ADDRESS EF_CUDA_ACCELERATORS EF_CUDA_SM90 EF_CUDA_VIRTUAL_SM(EF_CUDA_SM90)"
	.elftype	@"ET_EXEC"


//--------------------- .nv.info                  --------------------------
	.section	.nv.info,"",@"SHT_CUDA_INFO"
	.align	4


	//----- nvinfo : EIATTR_REGCOUNT
	.align		4
        /*0000*/ 	.byte	0x04, 0x2f
        /*0002*/ 	.short	(.L_3 - .L_2)
	.align		4
.L_2:
        /*0004*/ 	.word	index@(triton_poi_fused__native_batch_norm_legit_no_training_add_10)
        /*0008*/ 	.word	0x00000014


	//----- nvinfo : EIATTR_MIN_STACK_SIZE
	.align		4
.L_3:
        /*000c*/ 	.byte	0x04, 0x12
        /*000e*/ 	.short	(.L_5 - .L_4)
	.align		4
.L_4:
        /*0010*/ 	.word	index@(triton_poi_fused__native_batch_norm_legit_no_training_add_10)
        /*0014*/ 	.word	0x00000000


	//----- nvinfo : EIATTR_FRAME_SIZE
	.align		4
.L_5:
        /*0018*/ 	.byte	0x04, 0x11
        /*001a*/ 	.short	(.L_7 - .L_6)
	.align		4
.L_6:
        /*001c*/ 	.word	index@(triton_poi_fused__native_batch_norm_legit_no_training_add_10)
        /*0020*/ 	.word	0x00000000


	//----- nvinfo : EIATTR_MIN_STACK_SIZE
	.align		4
.L_7:
        /*0024*/ 	.byte	0x04, 0x12
        /*0026*/ 	.short	(.L_9 - .L_8)
	.align		4
.L_8:
        /*0028*/ 	.word	index@(triton_poi_fused__native_batch_norm_legit_no_training_add_10)
        /*002c*/ 	.word	0x00000000
.L_9:


//--------------------- .nv.info.triton_poi_fused__native_batch_norm_legit_no_training_add_10 --------------------------
	.section	.nv.info.triton_poi_fused__native_batch_norm_legit_no_training_add_10,"",@"SHT_CUDA_INFO"
	.sectionflags	@""
	.align	4


	//----- nvinfo : EIATTR_CUDA_API_VERSION
	.align		4
        /*0000*/ 	.byte	0x04, 0x37
        /*0002*/ 	.short	(.L_11 - .L_10)
.L_10:
        /*0004*/ 	.word	0x0000007c


	//----- nvinfo : EIATTR_KPARAM_INFO
	.align		4
.L_11:
        /*0008*/ 	.byte	0x04, 0x17
        /*000a*/ 	.short	(.L_13 - .L_12)
.L_12:
        /*000c*/ 	.word	0x00000000
        /*0010*/ 	.short	0x0007
        /*0012*/ 	.short	0x0038
        /*0014*/ 	.byte	0x00, 0xf0, 0x11, 0x00


	//----- nvinfo : EIATTR_KPARAM_INFO
	.align		4
.L_13:
        /*0018*/ 	.byte	0x04, 0x17
        /*001a*/ 	.short	(.L_15 - .L_14)
.L_14:
        /*001c*/ 	.word	0x00000000
        /*0020*/ 	.short	0x0006
        /*0022*/ 	.short	0x0030
        /*0024*/ 	.byte	0x00, 0xf4, 0x21, 0x00


	//----- nvinfo : EIATTR_KPARAM_INFO
	.align		4
.L_15:
        /*0028*/ 	.byte	0x04, 0x17
        /*002a*/ 	.short	(.L_17 - .L_16)
.L_16:
        /*002c*/ 	.word	0x00000000
        /*0030*/ 	.short	0x0005
        /*0032*/ 	.short	0x0028
        /*0034*/ 	.byte	0x00, 0xf4, 0x21, 0x00


	//----- nvinfo : EIATTR_KPARAM_INFO
	.align		4
.L_17:
        /*0038*/ 	.byte	0x04, 0x17
        /*003a*/ 	.short	(.L_19 - .L_18)
.L_18:
        /*003c*/ 	.word	0x00000000
        /*0040*/ 	.short	0x0004
        /*0042*/ 	.short	0x0020
        /*0044*/ 	.byte	0x00, 0xf4, 0x21, 0x00


	//----- nvinfo : EIATTR_KPARAM_INFO
	.align		4
.L_19:
        /*0048*/ 	.byte	0x04, 0x17
        /*004a*/ 	.short	(.L_21 - .L_20)
.L_20:
        /*004c*/ 	.word	0x00000000
        /*0050*/ 	.short	0x0003
        /*0052*/ 	.short	0x0018
        /*0054*/ 	.byte	0x00, 0xf4, 0x21, 0x00


	//----- nvinfo : EIATTR_KPARAM_INFO
	.align		4
.L_21:
        /*0058*/ 	.byte	0x04, 0x17
        /*005a*/ 	.short	(.L_23 - .L_22)
.L_22:
        /*005c*/ 	.word	0x00000000
        /*0060*/ 	.short	0x0002
        /*0062*/ 	.short	0x0010
        /*0064*/ 	.byte	0x00, 0xf4, 0x21, 0x00


	//----- nvinfo : EIATTR_KPARAM_INFO
	.align		4
.L_23:
        /*0068*/ 	.byte	0x04, 0x17
        /*006a*/ 	.short	(.L_25 - .L_24)
.L_24:
        /*006c*/ 	.word	0x00000000
        /*0070*/ 	.short	0x0001
        /*0072*/ 	.short	0x0008
        /*0074*/ 	.byte	0x00, 0xf4, 0x21, 0x00


	//----- nvinfo : EIATTR_KPARAM_INFO
	.align		4
.L_25:
        /*0078*/ 	.byte	0x04, 0x17
        /*007a*/ 	.short	(.L_27 - .L_26)
.L_26:
        /*007c*/ 	.word	0x00000000
        /*0080*/ 	.short	0x0000
        /*0082*/ 	.short	0x0000
        /*0084*/ 	.byte	0x00, 0xf4, 0x21, 0x00


	//----- nvinfo : EIATTR_SPARSE_MMA_MASK
	.align		4
.L_27:
        /*0088*/ 	.byte	0x03, 0x50
        /*008a*/ 	.short	0x0000


	//----- nvinfo : EIATTR_MAXREG_COUNT
	.align		4
        /*008c*/ 	.byte	0x03, 0x1b
        /*008e*/ 	.short	0x00ff


	//----- nvinfo : EIATTR_EXIT_INSTR_OFFSETS
	.align		4
        /*0090*/ 	.byte	0x04, 0x1c
        /*0092*/ 	.short	(.L_29 - .L_28)


	//   ....[0]....
.L_28:
        /*0094*/ 	.word	0x00000310


	//----- nvinfo : EIATTR_REQNTID
	.align		4
.L_29:
        /*0098*/ 	.byte	0x04, 0x10
        /*009a*/ 	.short	(.L_31 - .L_30)
.L_30:
        /*009c*/ 	.word	0x00000080
        /*00a0*/ 	.word	0x00000001
        /*00a4*/ 	.word	0x00000001


	//----- nvinfo : EIATTR_CBANK_PARAM_SIZE
	.align		4
.L_31:
        /*00a8*/ 	.byte	0x03, 0x19
        /*00aa*/ 	.short	0x003c


	//----- nvinfo : EIATTR_PARAM_CBANK
	.align		4
        /*00ac*/ 	.byte	0x04, 0x0a
        /*00ae*/ 	.short	(.L_33 - .L_32)
	.align		4
.L_32:
        /*00b0*/ 	.word	index@(.nv.constant0.triton_poi_fused__native_batch_norm_legit_no_training_add_10)
        /*00b4*/ 	.short	0x0210
        /*00b6*/ 	.short	0x003c


	//----- nvinfo : EIATTR_SW_WAR
	.align		4
.L_33:
        /*00b8*/ 	.byte	0x04, 0x36
        /*00ba*/ 	.short	(.L_35 - .L_34)
.L_34:
        /*00bc*/ 	.word	0x00000008
.L_35:


//--------------------- .nv.callgraph             --------------------------
	.section	.nv.callgraph,"",@"SHT_CUDA_CALLGRAPH"
	.align	4
	.sectionentsize	8
	.align		4
        /*0000*/ 	.word	0x00000000
	.align		4
        /*0004*/ 	.word	0xffffffff
	.align		4
        /*0008*/ 	.word	0x00000000
	.align		4
        /*000c*/ 	.word	0xfffffffe
	.align		4
        /*0010*/ 	.word	0x00000000
	.align		4
        /*0014*/ 	.word	0xfffffffd
	.align		4
        /*0018*/ 	.word	0x00000000
	.align		4
        /*001c*/ 	.word	0xfffffffc


//--------------------- .nv.constant4             --------------------------
	.section	.nv.constant4,"a",@progbits
	.align	8
	.align		8
.nv.constant4:
        /*0000*/ 	.dword	_$_str
	.align		8
        /*0008*/ 	.dword	_$_str_$_2


//--------------------- .text.triton_poi_fused__native_batch_norm_legit_no_training_add_10 --------------------------
	.section	.text.triton_poi_fused__native_batch_norm_legit_no_training_add_10,"ax",@progbits
	.align	128
        .global         triton_poi_fused__native_batch_norm_legit_no_training_add_10
        .type           triton_poi_fused__native_batch_norm_legit_no_training_add_10,@function
        .size           triton_poi_fused__native_batch_norm_legit_no_training_add_10,(.L_x_1 - triton_poi_fused__native_batch_norm_legit_no_training_add_10)
        .other          triton_poi_fused__native_batch_norm_legit_no_training_add_10,@"STO_CUDA_ENTRY STV_DEFAULT"
triton_poi_fused__native_batch_norm_legit_no_training_add_10:
.text.triton_poi_fused__native_batch_norm_legit_no_training_add_10:
[----:B------:R-:W-:Y:S01]  /*0000*/  LDC R1, c[0x0][0x28] ;  /* 0x00000a00ff017b82 */ /* 0x000fe20000000800 */
[----:B------:R-:W1:Y:S07]  /*0010*/  S2R R0, SR_TID.X ;  /* 0x0000000000007919 */ /* 0x000e6e0000002100 */
[----:B------:R-:W2:Y:S01]  /*0020*/  LDC.64 R10, c[0x0][0x220] ;  /* 0x00008800ff0a7b82 */ /* 0x000ea20000000a00 */
[----:B------:R-:W-:Y:S01]  /*0030*/  ULDC.64 UR4, c[0x0][0x208] ;  /* 0x0000820000047ab9 */ /* 0x000fe20000000a00 */
[----:B------:R-:W3:Y:S06]  /*0040*/  S2R R3, SR_CTAID.X ;  /* 0x0000000000037919 */ /* 0x000eec0000002500 */
[----:B------:R-:W4:Y:S08]  /*0050*/  LDC.64 R8, c[0x0][0x218] ;  /* 0x00008600ff087b82 */ /* 0x000f300000000a00 */
[----:B------:R-:W5:Y:S08]  /*0060*/  LDC.64 R6, c[0x0][0x210] ;  /* 0x00008400ff067b82 */ /* 0x000f700000000a00 */
[----:B------:R-:W5:Y:S01]  /*0070*/  LDC.64 R12, c[0x0][0x228] ;  /* 0x00008a00ff0c7b82 */ /* 0x000f620000000a00 */
[----:B-1----:R-:W-:-:S07]  /*0080*/  LOP3.LUT R0, R0, 0x7f, RZ, 0xc0, !PT ;  /* 0x0000007f00007812 */ /* 0x002fce00078ec0ff */
[----:B------:R-:W1:Y:S01]  /*0090*/  LDC.64 R14, c[0x0][0x230] ;  /* 0x00008c00ff0e7b82 */ /* 0x000e620000000a00 */
[----:B---3--:R-:W-:Y:S02]  /*00a0*/  SHF.R.S32.HI R2, RZ, 0x18, R3 ;  /* 0x00000018ff027819 */ /* 0x008fe40000011403 */
[----:B------:R-:W-:Y:S02]  /*00b0*/  LEA R0, R3, R0, 0x7 ;  /* 0x0000000003007211 */ /* 0x000fe400078e38ff */
[----:B------:R-:W-:-:S03]  /*00c0*/  SGXT R3, R2, 0x1 ;  /* 0x000000010203781a */ /* 0x000fc60000000200 */
[----:B------:R-:W3:Y:S01]  /*00d0*/  LDC.64 R4, c[0x0][0x238] ;  /* 0x00008e00ff047b82 */ /* 0x000ee20000000a00 */
[----:B------:R-:W-:-:S04]  /*00e0*/  LEA.HI R2, R3, R0, RZ, 0xa ;  /* 0x0000000003027211 */ /* 0x000fc800078f50ff */
[----:B------:R-:W-:-:S04]  /*00f0*/  SHF.R.S32.HI R2, RZ, 0xa, R2 ;  /* 0x0000000aff027819 */ /* 0x000fc80000011402 */
[----:B------:R-:W-:-:S04]  /*0100*/  LEA.HI R3, R2, R2, RZ, 0x2 ;  /* 0x0000000202037211 */ /* 0x000fc800078f10ff */
[----:B------:R-:W-:-:S04]  /*0110*/  LOP3.LUT R3, R3, 0xfffffffc, RZ, 0xc0, !PT ;  /* 0xfffffffc03037812 */ /* 0x000fc800078ec0ff */
[----:B------:R-:W-:-:S05]  /*0120*/  IADD3 R17, R2, -R3, RZ ;  /* 0x8000000302117210 */ /* 0x000fca0007ffe0ff */
[----:B--2---:R-:W-:-:S05]  /*0130*/  IMAD.WIDE R10, R17, 0x4, R10 ;  /* 0x00000004110a7825 */ /* 0x004fca00078e020a */
[----:B------:R1:W2:Y:S01]  /*0140*/  LDG.E.EL R16, desc[UR4][R10.64] ;  /* 0x000000040a107981 */ /* 0x0002a2000c2e1900 */
[----:B----4-:R-:W-:-:S04]  /*0150*/  IMAD.WIDE R8, R17, 0x4, R8 ;  /* 0x0000000411087825 */ /* 0x010fc800078e0208 */
[----:B-----5:R-:W-:Y:S02]  /*0160*/  IMAD.WIDE R6, R0, 0x4, R6 ;  /* 0x0000000400067825 */ /* 0x020fe400078e0206 */
[----:B------:R4:W5:Y:S02]  /*0170*/  LDG.E.EL R8, desc[UR4][R8.64] ;  /* 0x0000000408087981 */ /* 0x000964000c2e1900 */
[C---:B0-----:R-:W-:Y:S02]  /*0180*/  IMAD.WIDE R12, R17.reuse, 0x4, R12 ;  /* 0x00000004110c7825 */ /* 0x041fe400078e020c */
[----:B------:R0:W5:Y:S02]  /*0190*/  LDG.E R3, desc[UR4][R6.64] ;  /* 0x0000000406037981 */ /* 0x000164000c1e1900 */
[----:B-1----:R-:W-:Y:S02]  /*01a0*/  IMAD.WIDE R10, R17, 0x4, R14 ;  /* 0x00000004110a7825 */ /* 0x002fe400078e020e */
[----:B------:R-:W5:Y:S02]  /*01b0*/  LDG.E.EL R12, desc[UR4][R12.64] ;  /* 0x000000040c0c7981 */ /* 0x000f64000c2e1900 */
[----:B---3--:R-:W-:-:S02]  /*01c0*/  IMAD.WIDE R4, R2, 0x4, R4 ;  /* 0x0000000402047825 */ /* 0x008fc400078e0204 */
[----:B------:R-:W3:Y:S01]  /*01d0*/  LDG.E.EL R11, desc[UR4][R10.64] ;  /* 0x000000040a0b7981 */ /* 0x000ee2000c2e1900 */
[----:B----4-:R-:W-:Y:S01]  /*01e0*/  HFMA2.MMA R9, -RZ, RZ, 1.625, 0 ;  /* 0x3e800000ff097435 */ /* 0x010fe200000001ff */
[----:B0-----:R-:W0:Y:S02]  /*01f0*/  LDC.64 R6, c[0x0][0x240] ;  /* 0x00009000ff067b82 */ /* 0x001e240000000a00 */
[----:B------:R-:W4:Y:S01]  /*0200*/  LDG.E.EL R4, desc[UR4][R4.64] ;  /* 0x0000000404047981 */ /* 0x000f22000c2e1900 */
[----:B--2---:R-:W-:-:S04]  /*0210*/  FADD R16, R16, 0.0010000000474974513054 ;  /* 0x3a83126f10107421 */ /* 0x004fc80000000000 */
[----:B------:R-:W1:Y:S02]  /*0220*/  MUFU.SQRT R14, R16 ;  /* 0x00000010000e7308 */ /* 0x000e640000002000 */
[C---:B-1----:R-:W-:Y:S02]  /*0230*/  FSETP.GT.AND P0, PT, R14.reuse, 8.50705917302346158658e+37, PT ;  /* 0x7e8000000e00780b */ /* 0x042fe40003f04000 */
[----:B------:R-:W-:-:S11]  /*0240*/  FSETP.GEU.AND P1, PT, R14, 1.175494350822287508e-38, PT ;  /* 0x008000000e00780b */ /* 0x000fd60003f2e000 */
[----:B------:R-:W-:-:S04]  /*0250*/  @P0 FMUL R14, R14, 0.25 ;  /* 0x3e8000000e0e0820 */ /* 0x000fc80000400000 */
[----:B------:R-:W-:-:S06]  /*0260*/  @!P1 FMUL R14, R14, 16777216 ;  /* 0x4b8000000e0e9820 */ /* 0x000fcc0000400000 */
[----:B------:R-:W1:Y:S01]  /*0270*/  MUFU.RCP R14, R14 ;  /* 0x0000000e000e7308 */ /* 0x000e620000001000 */
[----:B------:R-:W-:Y:S01]  /*0280*/  FSEL R9, R9, 1, P0 ;  /* 0x3f80000009097808 */ /* 0x000fe20000000000 */
[----:B-----5:R-:W-:-:S04]  /*0290*/  FADD R3, R3, -R8 ;  /* 0x8000000803037221 */ /* 0x020fc80000000000 */
[----:B------:R-:W-:-:S04]  /*02a0*/  @!P1 FMUL R9, R9, 16777216 ;  /* 0x4b80000009099820 */ /* 0x000fc80000400000 */
[----:B-1----:R-:W-:-:S04]  /*02b0*/  FMUL R2, R14, R9 ;  /* 0x000000090e027220 */ /* 0x002fc80000400000 */
[----:B------:R-:W-:-:S04]  /*02c0*/  FMUL R2, R3, R2 ;  /* 0x0000000203027220 */ /* 0x000fc80000400000 */
[----:B---3--:R-:W-:Y:S01]  /*02d0*/  FFMA R11, R12, R2, R11 ;  /* 0x000000020c0b7223 */ /* 0x008fe2000000000b */
[----:B0-----:R-:W-:-:S04]  /*02e0*/  IMAD.WIDE R2, R0, 0x4, R6 ;  /* 0x0000000400027825 */ /* 0x001fc800078e0206 */
[----:B----4-:R-:W-:-:S05]  /*02f0*/  FADD R11, R4, R11 ;  /* 0x0000000b040b7221 */ /* 0x010fca0000000000 */
[----:B------:R-:W-:Y:S01]  /*0300*/  STG.E desc[UR4][R2.64], R11 ;  /* 0x0000000b02007986 */ /* 0x000fe2000c101904 */
[----:B------:R-:W-:Y:S05]  /*0310*/  EXIT ;  /* 0x000000000000794d */ /* 0x000fea0003800000 */
.L_x_0:
[----:B------:R-:W-:-:S00]  /*0320*/  BRA `(.L_x_0) ;  /* 0xfffffffc00fc7947 */ /* 0x000fc0000383ffff */
[----:B------:R-:W-:-:S00]  /*0330*/  NOP ;  /* 0x0000000000007918 */ /* 0x000fc00000000000 */
        /* <DEDUP_REMOVED lines=12> */
.L_x_1:


//--------------------- .nv.global.init           --------------------------
	.section	.nv.global.init,"aw",@progbits
.nv.global.init:
	.type		_$_str,@object
	.size		_$_str,(_$_str_$_2 - _$_str)
_$_str:
        /*0000*/ 	.byte	0x5f, 0x5f, 0x43, 0x55, 0x44, 0x41, 0x5f, 0x46, 0x54, 0x5a, 0x00
	.type		_$_str_$_2,@object
	.size		_$_str_$_2,(.L_1 - _$_str_$_2)
_$_str_$_2:
        /*000b*/ 	.byte	0x5f, 0x5f, 0x43, 0x55, 0x44, 0x41, 0x5f, 0x50, 0x52, 0x45, 0x43, 0x5f, 0x53, 0x51, 0x52, 0x54
        /*001b*/ 	.byte	0x00
.L_1:


//--------------------- .nv.constant0.triton_poi_fused__native_batch_norm_legit_no_training_add_10 --------------------------
	.section	.nv.constant0.triton_poi_fused__native_batch_norm_legit_no_training_add_10,"a",@progbits
	.sectionflags	@""
	.align	4
.nv.constant0.triton_poi_fused__native_batch_norm_legit_no_training_add_10:
	.zero		588
